//
// Generated by NVIDIA NVVM Compiler
//
// Compiler Build ID: CL-36424714
// Cuda compilation tools, release 13.0, V13.0.88
// Based on NVVM 20.0.0
//

.version 9.0
.target sm_100
.address_size 64

	// .globl	_Z10kernelFuncPiS_i

.visible .entry _Z10kernelFuncPiS_i(
	.param .u64 .ptr .align 1 _Z10kernelFuncPiS_i_param_0,
	.param .u64 .ptr .align 1 _Z10kernelFuncPiS_i_param_1,
	.param .u32 _Z10kernelFuncPiS_i_param_2
)
{
	.reg .pred 	%p<44>;
	.reg .b32 	%r<187>;
	.reg .b64 	%rd<32>;

	ld.param.u64 	%rd7, [_Z10kernelFuncPiS_i_param_0];
	ld.param.u64 	%rd6, [_Z10kernelFuncPiS_i_param_1];
	ld.param.u32 	%r95, [_Z10kernelFuncPiS_i_param_2];
	cvta.to.global.u64 	%rd1, %rd7;
	mov.u32 	%r1, %ctaid.y;
	mov.u32 	%r2, %ctaid.x;
	shr.s32 	%r97, %r95, 31;
	shr.u32 	%r98, %r97, 30;
	add.s32 	%r99, %r95, %r98;
	shr.s32 	%r3, %r99, 2;
	setp.lt.s32 	%p2, %r95, 4;
	mov.b32 	%r146, 0;
	@%p2 bra 	$L__BB0_76;
	setp.ne.s32 	%p3, %r1, %r2;
	add.s32 	%r4, %r3, -1;
	and.b32  	%r5, %r3, 15;
	add.s32 	%r6, %r5, -1;
	and.b32  	%r7, %r3, 7;
	add.s32 	%r8, %r7, -1;
	and.b32  	%r9, %r3, 536870896;
	and.b32  	%r10, %r3, 3;
	setp.eq.s32 	%p4, %r10, 2;
	or.pred  	%p1, %p4, %p3;
	neg.s32 	%r11, %r9;
	mov.b32 	%r141, 0;
	mov.u32 	%r146, %r141;
$L__BB0_2:
	setp.lt.u32 	%p5, %r4, 15;
	mul.lo.s32 	%r14, %r141, %r95;
	mov.b32 	%r174, 0;
	@%p5 bra 	$L__BB0_37;
	mov.u32 	%r143, %r11;
	mov.u32 	%r144, %r14;
$L__BB0_4:
	.pragma "nounroll";
	setp.ne.s32 	%p6, %r1, %r2;
	@%p6 bra 	$L__BB0_6;
	mul.wide.u32 	%rd8, %r144, 4;
	add.s64 	%rd9, %rd1, %rd8;
	ld.global.u32 	%r103, [%rd9];
	add.s32 	%r146, %r103, %r146;
$L__BB0_6:
	setp.ne.s32 	%p7, %r1, %r2;
	mul.wide.u32 	%rd10, %r144, 4;
	add.s64 	%rd2, %rd1, %rd10;
	@%p7 bra 	$L__BB0_8;
	ld.global.u32 	%r104, [%rd2+4];
	add.s32 	%r146, %r104, %r146;
$L__BB0_8:
	setp.ne.s32 	%p8, %r1, %r2;
	@%p8 bra 	$L__BB0_10;
	ld.global.u32 	%r105, [%rd2+8];
	add.s32 	%r146, %r105, %r146;
$L__BB0_10:
	setp.ne.s32 	%p9, %r1, %r2;
	@%p9 bra 	$L__BB0_12;
	ld.global.u32 	%r106, [%rd2+12];
	add.s32 	%r146, %r106, %r146;
$L__BB0_12:
	setp.ne.s32 	%p10, %r1, %r2;
	@%p10 bra 	$L__BB0_14;
	ld.global.u32 	%r107, [%rd2+16];
	add.s32 	%r146, %r107, %r146;
$L__BB0_14:
	setp.ne.s32 	%p11, %r1, %r2;
	@%p11 bra 	$L__BB0_16;
	ld.global.u32 	%r108, [%rd2+20];
	add.s32 	%r146, %r108, %r146;
$L__BB0_16:
	setp.ne.s32 	%p12, %r1, %r2;
	@%p12 bra 	$L__BB0_18;
	ld.global.u32 	%r109, [%rd2+24];
	add.s32 	%r146, %r109, %r146;
$L__BB0_18:
	setp.ne.s32 	%p13, %r1, %r2;
	@%p13 bra 	$L__BB0_20;
	ld.global.u32 	%r110, [%rd2+28];
	add.s32 	%r146, %r110, %r146;
$L__BB0_20:
	setp.ne.s32 	%p14, %r1, %r2;
	@%p14 bra 	$L__BB0_22;
	ld.global.u32 	%r111, [%rd2+32];
	add.s32 	%r146, %r111, %r146;
$L__BB0_22:
	setp.ne.s32 	%p15, %r1, %r2;
	@%p15 bra 	$L__BB0_24;
	ld.global.u32 	%r112, [%rd2+36];
	add.s32 	%r146, %r112, %r146;
$L__BB0_24:
	setp.ne.s32 	%p16, %r1, %r2;
	@%p16 bra 	$L__BB0_26;
	ld.global.u32 	%r113, [%rd2+40];
	add.s32 	%r146, %r113, %r146;
$L__BB0_26:
	setp.ne.s32 	%p17, %r1, %r2;
	@%p17 bra 	$L__BB0_28;
	ld.global.u32 	%r114, [%rd2+44];
	add.s32 	%r146, %r114, %r146;
$L__BB0_28:
	setp.ne.s32 	%p18, %r1, %r2;
	@%p18 bra 	$L__BB0_30;
	ld.global.u32 	%r115, [%rd2+48];
	add.s32 	%r146, %r115, %r146;
$L__BB0_30:
	setp.ne.s32 	%p19, %r1, %r2;
	@%p19 bra 	$L__BB0_32;
	ld.global.u32 	%r116, [%rd2+52];
	add.s32 	%r146, %r116, %r146;
$L__BB0_32:
	setp.ne.s32 	%p20, %r1, %r2;
	@%p20 bra 	$L__BB0_34;
	ld.global.u32 	%r117, [%rd2+56];
	add.s32 	%r146, %r117, %r146;
$L__BB0_34:
	setp.ne.s32 	%p21, %r1, %r2;
	@%p21 bra 	$L__BB0_36;
	ld.global.u32 	%r118, [%rd2+60];
	add.s32 	%r146, %r118, %r146;
$L__BB0_36:
	add.s32 	%r144, %r144, 16;
	add.s32 	%r143, %r143, 16;
	setp.ne.s32 	%p22, %r143, 0;
	mov.u32 	%r174, %r9;
	@%p22 bra 	$L__BB0_4;
$L__BB0_37:
	setp.eq.s32 	%p23, %r5, 0;
	@%p23 bra 	$L__BB0_75;
	setp.lt.u32 	%p24, %r6, 7;
	@%p24 bra 	$L__BB0_56;
	setp.ne.s32 	%p25, %r1, %r2;
	@%p25 bra 	$L__BB0_41;
	add.s32 	%r120, %r174, %r14;
	mul.wide.u32 	%rd11, %r120, 4;
	add.s64 	%rd12, %rd1, %rd11;
	ld.global.u32 	%r121, [%rd12];
	add.s32 	%r146, %r121, %r146;
$L__BB0_41:
	setp.ne.s32 	%p26, %r1, %r2;
	cvt.u64.u32 	%rd13, %r14;
	cvt.u64.u32 	%rd14, %r174;
	add.s64 	%rd15, %rd14, %rd13;
	shl.b64 	%rd16, %rd15, 2;
	add.s64 	%rd3, %rd1, %rd16;
	@%p26 bra 	$L__BB0_43;
	ld.global.u32 	%r122, [%rd3+4];
	add.s32 	%r146, %r122, %r146;
$L__BB0_43:
	setp.ne.s32 	%p27, %r1, %r2;
	@%p27 bra 	$L__BB0_45;
	ld.global.u32 	%r123, [%rd3+8];
	add.s32 	%r146, %r123, %r146;
$L__BB0_45:
	setp.ne.s32 	%p28, %r1, %r2;
	@%p28 bra 	$L__BB0_47;
	ld.global.u32 	%r124, [%rd3+12];
	add.s32 	%r146, %r124, %r146;
$L__BB0_47:
	setp.ne.s32 	%p29, %r1, %r2;
	@%p29 bra 	$L__BB0_49;
	ld.global.u32 	%r125, [%rd3+16];
	add.s32 	%r146, %r125, %r146;
$L__BB0_49:
	setp.ne.s32 	%p30, %r1, %r2;
	@%p30 bra 	$L__BB0_51;
	ld.global.u32 	%r126, [%rd3+20];
	add.s32 	%r146, %r126, %r146;
$L__BB0_51:
	setp.ne.s32 	%p31, %r1, %r2;
	@%p31 bra 	$L__BB0_53;
	ld.global.u32 	%r127, [%rd3+24];
	add.s32 	%r146, %r127, %r146;
$L__BB0_53:
	setp.ne.s32 	%p32, %r1, %r2;
	@%p32 bra 	$L__BB0_55;
	ld.global.u32 	%r128, [%rd3+28];
	add.s32 	%r146, %r128, %r146;
$L__BB0_55:
	add.s32 	%r174, %r174, 8;
$L__BB0_56:
	setp.eq.s32 	%p33, %r7, 0;
	@%p33 bra 	$L__BB0_75;
	setp.lt.u32 	%p34, %r8, 3;
	@%p34 bra 	$L__BB0_67;
	setp.ne.s32 	%p35, %r1, %r2;
	@%p35 bra 	$L__BB0_60;
	add.s32 	%r130, %r174, %r14;
	mul.wide.u32 	%rd17, %r130, 4;
	add.s64 	%rd18, %rd1, %rd17;
	ld.global.u32 	%r131, [%rd18];
	add.s32 	%r146, %r131, %r146;
$L__BB0_60:
	setp.ne.s32 	%p36, %r1, %r2;
	cvt.u64.u32 	%rd19, %r14;
	cvt.u64.u32 	%rd20, %r174;
	add.s64 	%rd21, %rd20, %rd19;
	shl.b64 	%rd22, %rd21, 2;
	add.s64 	%rd4, %rd1, %rd22;
	@%p36 bra 	$L__BB0_62;
	ld.global.u32 	%r132, [%rd4+4];
	add.s32 	%r146, %r132, %r146;
$L__BB0_62:
	setp.ne.s32 	%p37, %r1, %r2;
	@%p37 bra 	$L__BB0_64;
	ld.global.u32 	%r133, [%rd4+8];
	add.s32 	%r146, %r133, %r146;
$L__BB0_64:
	setp.ne.s32 	%p38, %r1, %r2;
	@%p38 bra 	$L__BB0_66;
	ld.global.u32 	%r134, [%rd4+12];
	add.s32 	%r146, %r134, %r146;
$L__BB0_66:
	add.s32 	%r174, %r174, 4;
$L__BB0_67:
	setp.eq.s32 	%p39, %r10, 0;
	@%p39 bra 	$L__BB0_75;
	setp.ne.s32 	%p40, %r1, %r2;
	@%p40 bra 	$L__BB0_70;
	add.s32 	%r135, %r174, %r14;
	mul.wide.u32 	%rd23, %r135, 4;
	add.s64 	%rd24, %rd1, %rd23;
	ld.global.u32 	%r136, [%rd24];
	add.s32 	%r146, %r136, %r146;
$L__BB0_70:
	setp.eq.s32 	%p41, %r10, 1;
	@%p41 bra 	$L__BB0_75;
	setp.ne.s32 	%p42, %r1, %r2;
	cvt.u64.u32 	%rd25, %r14;
	cvt.u64.u32 	%rd26, %r174;
	add.s64 	%rd27, %rd26, %rd25;
	shl.b64 	%rd28, %rd27, 2;
	add.s64 	%rd5, %rd1, %rd28;
	@%p42 bra 	$L__BB0_73;
	ld.global.u32 	%r137, [%rd5+4];
	add.s32 	%r146, %r137, %r146;
$L__BB0_73:
	@%p1 bra 	$L__BB0_75;
	ld.global.u32 	%r138, [%rd5+8];
	add.s32 	%r146, %r138, %r146;
$L__BB0_75:
	add.s32 	%r141, %r141, 1;
	setp.ne.s32 	%p43, %r141, %r3;
	@%p43 bra 	$L__BB0_2;
$L__BB0_76:
	cvta.to.global.u64 	%rd29, %rd6;
	shl.b32 	%r139, %r1, 1;
	add.s32 	%r140, %r139, %r2;
	mul.wide.s32 	%rd30, %r140, 4;
	add.s64 	%rd31, %rd29, %rd30;
	st.global.u32 	[%rd31], %r146;
	ret;

}


// ===== COMPILED SASS (sm_100) =====

	.target	sm_100

	.elftype	@"ET_EXEC"


//--------------------- .note.nv.tkinfo           --------------------------
	.section	.note.nv.tkinfo,"",@"SHT_NOTE"
	.sectionflags	@"SHF_NOTE_NV_TKINFO"
	.tkinfo
        /*0018*/ 	.word	0x00000002
        /*0030*/ 	.string	""
        /*0030*/ 	.string	"ptxas"
        /*0030*/ 	.string	"Cuda compilation tools, release 13.0, V13.0.88"
        /*0030*/ 	.string	"Build cuda_13.0.r13.0/compiler.36424714_0"
        /*0030*/ 	.string	"-arch sm_100 -m 64 "



//--------------------- .note.nv.cuinfo           --------------------------
	.section	.note.nv.cuinfo,"",@"SHT_NOTE"
	.sectionflags	@"SHF_NOTE_NV_CUINFO"
        /*0018*/ 	.short	0x0002
        /*001a*/ 	.short	0x0064
        /*001c*/ 	.short	0x0082
	.zero		2


//--------------------- .nv.info                  --------------------------
	.section	.nv.info,"",@"SHT_CUDA_INFO"
	.align	4


	//----- nvinfo : EIATTR_REGCOUNT
	.align		4
        /*0000*/ 	.byte	0x04, 0x2f
        /*0002*/ 	.short	(.L_1 - .L_0)
	.align		4
.L_0:
        /*0004*/ 	.word	index@(_Z10kernelFuncPiS_i)
        /*0008*/ 	.word	0x0000001f


	//----- nvinfo : EIATTR_FRAME_SIZE
	.align		4
.L_1:
        /*000c*/ 	.byte	0x04, 0x11
        /*000e*/ 	.short	(.L_3 - .L_2)
	.align		4
.L_2:
        /*0010*/ 	.word	index@(_Z10kernelFuncPiS_i)
        /*0014*/ 	.word	0x00000000


	//----- nvinfo : EIATTR_MIN_STACK_SIZE
	.align		4
.L_3:
        /*0018*/ 	.byte	0x04, 0x12
        /*001a*/ 	.short	(.L_5 - .L_4)
	.align		4
.L_4:
        /*001c*/ 	.word	index@(_Z10kernelFuncPiS_i)
        /*0020*/ 	.word	0x00000000
.L_5:


//--------------------- .nv.compat                --------------------------
	.section	.nv.compat,"",@"SHT_CUDA_COMPAT_INFO"
	.align	4
        /*0000*/ 	.byte	0x02, 0x09, 0x00, 0x00, 0x02, 0x02, 0x01, 0x00, 0x02, 0x05, 0x05, 0x00, 0x03, 0x07, 0x01, 0x01
        /*0010*/ 	.byte	0x02, 0x03, 0x00, 0x00, 0x02, 0x06, 0x01, 0x00, 0x04, 0x0b, 0x08, 0x00, 0x09, 0x00, 0x00, 0x00
        /*0020*/ 	.byte	0x00, 0x00, 0x00, 0x00


//--------------------- .nv.info._Z10kernelFuncPiS_i --------------------------
	.section	.nv.info._Z10kernelFuncPiS_i,"",@"SHT_CUDA_INFO"
	.sectionflags	@""
	.align	4


	//----- nvinfo : EIATTR_CUDA_API_VERSION
	.align		4
        /*0000*/ 	.byte	0x04, 0x37
        /*0002*/ 	.short	(.L_7 - .L_6)
.L_6:
        /*0004*/ 	.word	0x00000082


	//----- nvinfo : EIATTR_KPARAM_INFO
	.align		4
.L_7:
        /*0008*/ 	.byte	0x04, 0x17
        /*000a*/ 	.short	(.L_9 - .L_8)
.L_8:
        /*000c*/ 	.word	0x00000000
        /*0010*/ 	.short	0x0002
        /*0012*/ 	.short	0x0010
        /*0014*/ 	.byte	0x00, 0xf0, 0x11, 0x00


	//----- nvinfo : EIATTR_KPARAM_INFO
	.align		4
.L_9:
        /*0018*/ 	.byte	0x04, 0x17
        /*001a*/ 	.short	(.L_11 - .L_10)
.L_10:
        /*001c*/ 	.word	0x00000000
        /*0020*/ 	.short	0x0001
        /*0022*/ 	.short	0x0008
        /*0024*/ 	.byte	0x00, 0xf5, 0x21, 0x00


	//----- nvinfo : EIATTR_KPARAM_INFO
	.align		4
.L_11:
        /*0028*/ 	.byte	0x04, 0x17
        /*002a*/ 	.short	(.L_13 - .L_12)
.L_12:
        /*002c*/ 	.word	0x00000000
        /*0030*/ 	.short	0x0000
        /*0032*/ 	.short	0x0000
        /*0034*/ 	.byte	0x00, 0xf5, 0x21, 0x00


	//----- nvinfo : EIATTR_SPARSE_MMA_MASK
	.align		4
.L_13:
        /*0038*/ 	.byte	0x03, 0x50
        /*003a*/ 	.short	0x0000


	//----- nvinfo : EIATTR_MAXREG_COUNT
	.align		4
        /*003c*/ 	.byte	0x03, 0x1b
        /*003e*/ 	.short	0x00ff


	//----- nvinfo : EIATTR_MERCURY_ISA_VERSION
	.align		4
        /*0040*/ 	.byte	0x03, 0x5f
        /*0042*/ 	.short	0x0101


	//----- nvinfo : EIATTR_VRC_CTA_INIT_COUNT
	.align		4
        /*0044*/ 	.byte	0x02, 0x4a
	.zero		1
	.zero		1


	//----- nvinfo : EIATTR_EXIT_INSTR_OFFSETS
	.align		4
        /*0048*/ 	.byte	0x04, 0x1c
        /*004a*/ 	.short	(.L_15 - .L_14)


	//   ....[0]....
.L_14:
        /*004c*/ 	.word	0x000009e0


	//----- nvinfo : EIATTR_CBANK_PARAM_SIZE
	.align		4
.L_15:
        /*0050*/ 	.byte	0x03, 0x19
        /*0052*/ 	.short	0x0014


	//----- nvinfo : EIATTR_PARAM_CBANK
	.align		4
        /*0054*/ 	.byte	0x04, 0x0a
        /*0056*/ 	.short	(.L_17 - .L_16)
	.align		4
.L_16:
        /*0058*/ 	.word	index@(.nv.constant0._Z10kernelFuncPiS_i)
        /*005c*/ 	.short	0x0380
        /*005e*/ 	.short	0x0014


	//----- nvinfo : EIATTR_SW_WAR
	.align		4
.L_17:
        /*0060*/ 	.byte	0x04, 0x36
        /*0062*/ 	.short	(.L_19 - .L_18)
.L_18:
        /*0064*/ 	.word	0x00000008
.L_19:


//--------------------- .nv.callgraph             --------------------------
	.section	.nv.callgraph,"",@"SHT_CUDA_CALLGRAPH"
	.align	4
	.sectionentsize	8
	.align		4
        /*0000*/ 	.word	0x00000000
	.align		4
        /*0004*/ 	.word	0xffffffff
	.align		4
        /*0008*/ 	.word	0x00000000
	.align		4
        /*000c*/ 	.word	0xfffffffe
	.align		4
        /*0010*/ 	.word	0x00000000
	.align		4
        /*0014*/ 	.word	0xfffffffd
	.align		4
        /*0018*/ 	.word	0x00000000
	.align		4
        /*001c*/ 	.word	0xfffffffc


//--------------------- .text._Z10kernelFuncPiS_i --------------------------
	.section	.text._Z10kernelFuncPiS_i,"ax",@progbits
	.align	128
        .global         _Z10kernelFuncPiS_i
        .type           _Z10kernelFuncPiS_i,@function
        .size           _Z10kernelFuncPiS_i,(.L_x_16 - _Z10kernelFuncPiS_i)
        .other          _Z10kernelFuncPiS_i,@"STO_CUDA_ENTRY STV_DEFAULT"
_Z10kernelFuncPiS_i:
.text._Z10kernelFuncPiS_i:
[----:B------:R-:W-:Y:S08]  /*0000*/  LDC R1, c[0x0][0x37c] ;  /* 0x0000df00ff017b82 */ /* 0x000ff00000000800 */
[----:B------:R-:W0:Y:S01]  /*0010*/  LDC R3, c[0x0][0x390] ;  /* 0x0000e400ff037b82 */ /* 0x000e220000000800 */
[----:B------:R-:W1:Y:S01]  /*0020*/  S2R R10, SR_CTAID.Y ;  /* 0x00000000000a7919 */ /* 0x000e620000002600 */
[----:B------:R-:W2:Y:S01]  /*0030*/  LDCU.64 UR4, c[0x0][0x358] ;  /* 0x00006b00ff0477ac */ /* 0x000ea20008000a00 */
[----:B------:R-:W-:Y:S01]  /*0040*/  IMAD.MOV.U32 R7, RZ, RZ, RZ ;  /* 0x000000ffff077224 */ /* 0x000fe200078e00ff */
[----:B------:R-:W3:Y:S01]  /*0050*/  S2R R9, SR_CTAID.X ;  /* 0x0000000000097919 */ /* 0x000ee20000002500 */
[----:B0-----:R-:W-:-:S02]  /*0060*/  ISETP.GE.AND P0, PT, R3, 0x4, PT ;  /* 0x000000040300780c */ /* 0x001fc40003f06270 */
[----:B------:R-:W-:-:S04]  /*0070*/  SHF.R.S32.HI R0, RZ, 0x1f, R3 ;  /* 0x0000001fff007819 */ /* 0x000fc80000011403 */
[----:B------:R-:W-:-:S07]  /*0080*/  LEA.HI R0, R0, R3, RZ, 0x2 ;  /* 0x0000000300007211 */ /* 0x000fce00078f10ff */
[----:B-123--:R-:W-:Y:S05]  /*0090*/  @!P0 BRA `(.L_x_0) ;  /* 0x0000000800408947 */ /* 0x00efea0003800000 */
[----:B------:R-:W-:Y:S01]  /*00a0*/  SHF.R.S32.HI R8, RZ, 0x2, R0 ;  /* 0x00000002ff087819 */ /* 0x000fe20000011400 */
[----:B------:R-:W-:Y:S01]  /*00b0*/  IMAD.MOV.U32 R5, RZ, RZ, RZ ;  /* 0x000000ffff057224 */ /* 0x000fe200078e00ff */
[----:B------:R-:W-:Y:S01]  /*00c0*/  ISETP.NE.AND P0, PT, R10, R9, PT ;  /* 0x000000090a00720c */ /* 0x000fe20003f05270 */
[----:B------:R-:W-:Y:S01]  /*00d0*/  IMAD.MOV.U32 R7, RZ, RZ, RZ ;  /* 0x000000ffff077224 */ /* 0x000fe200078e00ff */
[C---:B------:R-:W-:Y:S01]  /*00e0*/  LOP3.LUT R19, R8.reuse, 0xf, RZ, 0xc0, !PT ;  /* 0x0000000f08137812 */ /* 0x040fe200078ec0ff */
[C---:B------:R-:W-:Y:S01]  /*00f0*/  VIADD R0, R8.reuse, 0xffffffff ;  /* 0xffffffff08007836 */ /* 0x040fe20000000000 */
[C---:B------:R-:W-:Y:S02]  /*0100*/  LOP3.LUT R17, R8.reuse, 0x7, RZ, 0xc0, !PT ;  /* 0x0000000708117812 */ /* 0x040fe400078ec0ff */
[----:B------:R-:W-:Y:S01]  /*0110*/  LOP3.LUT R6, R8, 0x1ffffff0, RZ, 0xc0, !PT ;  /* 0x1ffffff008067812 */ /* 0x000fe200078ec0ff */
[----:B------:R-:W-:Y:S01]  /*0120*/  VIADD R2, R19, 0xffffffff ;  /* 0xffffffff13027836 */ /* 0x000fe20000000000 */
[----:B------:R-:W-:-:S02]  /*0130*/  IADD3 R3, PT, PT, R17, -0x1, RZ ;  /* 0xffffffff11037810 */ /* 0x000fc40007ffe0ff */
[----:B------:R-:W-:Y:S01]  /*0140*/  LOP3.LUT R15, R8, 0x3, RZ, 0xc0, !PT ;  /* 0x00000003080f7812 */ /* 0x000fe200078ec0ff */
[----:B------:R-:W-:Y:S01]  /*0150*/  IMAD.MOV R4, RZ, RZ, -R6 ;  /* 0x000000ffff047224 */ /* 0x000fe200078e0a06 */
[----:B------:R-:W-:Y:S02]  /*0160*/  ISETP.GE.U32.AND P3, PT, R0, 0xf, PT ;  /* 0x0000000f0000780c */ /* 0x000fe40003f66070 */
[----:B------:R-:W-:Y:S02]  /*0170*/  ISETP.GE.U32.AND P2, PT, R2, 0x7, PT ;  /* 0x000000070200780c */ /* 0x000fe40003f46070 */
[----:B------:R-:W-:Y:S02]  /*0180*/  ISETP.GE.U32.AND P1, PT, R3, 0x3, PT ;  /* 0x000000030300780c */ /* 0x000fe40003f26070 */
[----:B------:R-:W-:-:S13]  /*0190*/  ISETP.EQ.OR P0, PT, R15, 0x2, P0 ;  /* 0x000000020f00780c */ /* 0x000fda0000702670 */
.L_x_14:
[----:B------:R-:W0:Y:S01]  /*01a0*/  LDC R0, c[0x0][0x390] ;  /* 0x0000e400ff007b82 */ /* 0x000e220000000800 */
[----:B------:R-:W-:Y:S02]  /*01b0*/  IMAD.MOV.U32 R3, RZ, RZ, RZ ;  /* 0x000000ffff037224 */ /* 0x000fe400078e00ff */
[C---:B0-----:R-:W-:Y:S01]  /*01c0*/  IMAD R0, R5.reuse, R0, RZ ;  /* 0x0000000005007224 */ /* 0x041fe200078e02ff */
[----:B------:R-:W-:-:S04]  /*01d0*/  IADD3 R5, PT, PT, R5, 0x1, RZ ;  /* 0x0000000105057810 */ /* 0x000fc80007ffe0ff */
[----:B------:R-:W-:Y:S01]  /*01e0*/  ISETP.NE.AND P4, PT, R5, R8, PT ;  /* 0x000000080500720c */ /* 0x000fe20003f85270 */
[----:B------:R-:W-:-:S12]  /*01f0*/  @!P3 BRA `(.L_x_1) ;  /* 0x0000000000acb947 */ /* 0x000fd80003800000 */
[----:B------:R-:W-:Y:S01]  /*0200*/  ISETP.NE.AND P6, PT, R10, R9, PT ;  /* 0x000000090a00720c */ /* 0x000fe20003fc5270 */
[----:B------:R-:W-:Y:S02]  /*0210*/  IMAD.MOV.U32 R12, RZ, RZ, R4 ;  /* 0x000000ffff0c7224 */ /* 0x000fe400078e0004 */
[----:B------:R-:W-:-:S10]  /*0220*/  IMAD.MOV.U32 R11, RZ, RZ, R0 ;  /* 0x000000ffff0b7224 */ /* 0x000fd400078e0000 */
.L_x_2:
[----:B------:R-:W0:Y:S02]  /*0230*/  LDC.64 R2, c[0x0][0x380] ;  /* 0x0000e000ff027b82 */ /* 0x000e240000000a00 */
[----:B0-----:R-:W-:-:S05]  /*0240*/  IMAD.WIDE.U32 R2, R11, 0x4, R2 ;  /* 0x000000040b027825 */ /* 0x001fca00078e0002 */
[----:B------:R-:W2:Y:S02]  /*0250*/  @!P6 LDG.E R14, desc[UR4][R2.64] ;  /* 0x00000004020ee981 */ /* 0x000ea4000c1e1900 */
[----:B--2---:R-:W-:Y:S02]  /*0260*/  @!P6 IADD3 R7, PT, PT, R7, R14, RZ ;  /* 0x0000000e0707e210 */ /* 0x004fe40007ffe0ff */
[----:B------:R-:W-:-:S13]  /*0270*/  ISETP.NE.AND P6, PT, R10, R9, PT ;  /* 0x000000090a00720c */ /* 0x000fda0003fc5270 */
[----:B------:R-:W2:Y:S04]  /*0280*/  @!P6 LDG.E R13, desc[UR4][R2.64+0x4] ;  /* 0x00000404020de981 */ /* 0x000ea8000c1e1900 */
[----:B------:R-:W3:Y:S04]  /*0290*/  @!P6 LDG.E R21, desc[UR4][R2.64+0x8] ;  /* 0x000008040215e981 */ /* 0x000ee8000c1e1900 */
[----:B------:R-:W4:Y:S04]  /*02a0*/  @!P6 LDG.E R23, desc[UR4][R2.64+0xc] ;  /* 0x00000c040217e981 */ /* 0x000f28000c1e1900 */
[----:B------:R-:W5:Y:S04]  /*02b0*/  @!P6 LDG.E R28, desc[UR4][R2.64+0x10] ;  /* 0x00001004021ce981 */ /* 0x000f68000c1e1900 */
[----:B------:R-:W5:Y:S04]  /*02c0*/  @!P6 LDG.E R26, desc[UR4][R2.64+0x14] ;  /* 0x00001404021ae981 */ /* 0x000f68000c1e1900 */
[----:B------:R-:W5:Y:S04]  /*02d0*/  @!P6 LDG.E R24, desc[UR4][R2.64+0x18] ;  /* 0x000018040218e981 */ /* 0x000f68000c1e1900 */
[----:B------:R-:W5:Y:S04]  /*02e0*/  @!P6 LDG.E R22, desc[UR4][R2.64+0x1c] ;  /* 0x00001c040216e981 */ /* 0x000f68000c1e1900 */
[----:B------:R-:W5:Y:S04]  /*02f0*/  @!P6 LDG.E R20, desc[UR4][R2.64+0x20] ;  /* 0x000020040214e981 */ /* 0x000f68000c1e1900 */
[----:B------:R-:W5:Y:S04]  /*0300*/  @!P6 LDG.E R18, desc[UR4][R2.64+0x24] ;  /* 0x000024040212e981 */ /* 0x000f68000c1e1900 */
[----:B------:R-:W5:Y:S04]  /*0310*/  @!P6 LDG.E R16, desc[UR4][R2.64+0x28] ;  /* 0x000028040210e981 */ /* 0x000f68000c1e1900 */
[----:B------:R-:W5:Y:S04]  /*0320*/  @!P6 LDG.E R14, desc[UR4][R2.64+0x2c] ;  /* 0x00002c04020ee981 */ /* 0x000f68000c1e1900 */
[----:B------:R-:W5:Y:S01]  /*0330*/  @!P6 LDG.E R25, desc[UR4][R2.64+0x3c] ;  /* 0x00003c040219e981 */ /* 0x000f62000c1e1900 */
[----:B--2---:R-:W-:-:S03]  /*0340*/  @!P6 IMAD.IADD R7, R7, 0x1, R13 ;  /* 0x000000010707e824 */ /* 0x004fc600078e020d */
[----:B------:R-:W2:Y:S01]  /*0350*/  @!P6 LDG.E R13, desc[UR4][R2.64+0x30] ;  /* 0x00003004020de981 */ /* 0x000ea2000c1e1900 */
[----:B---3--:R-:W-:-:S03]  /*0360*/  @!P6 IMAD.IADD R7, R7, 0x1, R21 ;  /* 0x000000010707e824 */ /* 0x008fc600078e0215 */
[----:B------:R-:W3:Y:S01]  /*0370*/  @!P6 LDG.E R21, desc[UR4][R2.64+0x34] ;  /* 0x000034040215e981 */ /* 0x000ee2000c1e1900 */
[----:B----4-:R-:W-:-:S03]  /*0380*/  @!P6 IMAD.IADD R7, R7, 0x1, R23 ;  /* 0x000000010707e824 */ /* 0x010fc600078e0217 */
[----:B------:R-:W4:Y:S02]  /*0390*/  @!P6 LDG.E R23, desc[UR4][R2.64+0x38] ;  /* 0x000038040217e981 */ /* 0x000f24000c1e1900 */
[----:B-----5:R-:W-:-:S05]  /*03a0*/  @!P6 IADD3 R7, PT, PT, R7, R28, RZ ;  /* 0x0000001c0707e210 */ /* 0x020fca0007ffe0ff */
[----:B------:R-:W-:-:S04]  /*03b0*/  @!P6 IMAD.IADD R7, R7, 0x1, R26 ;  /* 0x000000010707e824 */ /* 0x000fc800078e021a */
[----:B------:R-:W-:-:S04]  /*03c0*/  @!P6 IMAD.IADD R7, R7, 0x1, R24 ;  /* 0x000000010707e824 */ /* 0x000fc800078e0218 */
[----:B------:R-:W-:-:S05]  /*03d0*/  @!P6 IMAD.IADD R7, R7, 0x1, R22 ;  /* 0x000000010707e824 */ /* 0x000fca00078e0216 */
[----:B------:R-:W-:-:S05]  /*03e0*/  @!P6 IADD3 R7, PT, PT, R7, R20, RZ ;  /* 0x000000140707e210 */ /* 0x000fca0007ffe0ff */
[----:B------:R-:W-:Y:S02]  /*03f0*/  @!P6 IMAD.IADD R7, R7, 0x1, R18 ;  /* 0x000000010707e824 */ /* 0x000fe400078e0212 */
[----:B------:R-:W-:Y:S02]  /*0400*/  VIADD R12, R12, 0x10 ;  /* 0x000000100c0c7836 */ /* 0x000fe40000000000 */
[----:B------:R-:W-:-:S04]  /*0410*/  @!P6 IMAD.IADD R7, R7, 0x1, R16 ;  /* 0x000000010707e824 */ /* 0x000fc800078e0210 */
[----:B------:R-:W-:Y:S01]  /*0420*/  @!P6 IMAD.IADD R7, R7, 0x1, R14 ;  /* 0x000000010707e824 */ /* 0x000fe200078e020e */
[----:B------:R-:W-:Y:S02]  /*0430*/  ISETP.NE.AND P5, PT, R12, RZ, PT ;  /* 0x000000ff0c00720c */ /* 0x000fe40003fa5270 */
[----:B------:R-:W-:Y:S02]  /*0440*/  IADD3 R11, PT, PT, R11, 0x10, RZ ;  /* 0x000000100b0b7810 */ /* 0x000fe40007ffe0ff */
[----:B--2---:R-:W-:-:S05]  /*0450*/  @!P6 IADD3 R7, PT, PT, R7, R13, RZ ;  /* 0x0000000d0707e210 */ /* 0x004fca0007ffe0ff */
[----:B---3--:R-:W-:-:S04]  /*0460*/  @!P6 IMAD.IADD R7, R7, 0x1, R21 ;  /* 0x000000010707e824 */ /* 0x008fc800078e0215 */
[----:B----4-:R-:W-:-:S04]  /*0470*/  @!P6 IMAD.IADD R7, R7, 0x1, R23 ;  /* 0x000000010707e824 */ /* 0x010fc800078e0217 */
[----:B------:R-:W-:Y:S01]  /*0480*/  @!P6 IMAD.IADD R7, R7, 0x1, R25 ;  /* 0x000000010707e824 */ /* 0x000fe200078e0219 */
[----:B------:R-:W-:Y:S06]  /*0490*/  @P5 BRA `(.L_x_2) ;  /* 0xfffffffc00645947 */ /* 0x000fec000383ffff */
[----:B------:R-:W-:-:S07]  /*04a0*/  IMAD.MOV.U32 R3, RZ, RZ, R6 ;  /* 0x000000ffff037224 */ /* 0x000fce00078e0006 */
.L_x_1:
[----:B------:R-:W-:-:S13]  /*04b0*/  ISETP.NE.AND P5, PT, R19, RZ, PT ;  /* 0x000000ff1300720c */ /* 0x000fda0003fa5270 */
[----:B------:R-:W-:Y:S05]  /*04c0*/  @!P5 BRA `(.L_x_3) ;  /* 0x000000040030d947 */ /* 0x000fea0003800000 */
[----:B------:R-:W-:Y:S05]  /*04d0*/  @!P2 BRA `(.L_x_4) ;  /* 0x000000000080a947 */ /* 0x000fea0003800000 */
[----:B------:R-:W-:Y:S01]  /*04e0*/  ISETP.NE.AND P5, PT, R10, R9, PT ;  /* 0x000000090a00720c */ /* 0x000fe20003fa5270 */
[----:B------:R-:W0:-:S12]  /*04f0*/  LDC.64 R12, c[0x0][0x380] ;  /* 0x0000e000ff0c7b82 */ /* 0x000e180000000a00 */
[----:B------:R-:W1:Y:S01]  /*0500*/  @!P5 LDC.64 R20, c[0x0][0x380] ;  /* 0x0000e000ff14db82 */ /* 0x000e620000000a00 */
[----:B------:R-:W-:-:S04]  /*0510*/  @!P5 IMAD.IADD R11, R0, 0x1, R3 ;  /* 0x00000001000bd824 */ /* 0x000fc800078e0203 */
[----:B-1----:R-:W-:-:S06]  /*0520*/  @!P5 IMAD.WIDE.U32 R20, R11, 0x4, R20 ;  /* 0x000000040b14d825 */ /* 0x002fcc00078e0014 */
[----:B------:R-:W2:Y:S01]  /*0530*/  @!P5 LDG.E R20, desc[UR4][R20.64] ;  /* 0x000000041414d981 */ /* 0x000ea2000c1e1900 */
[----:B------:R-:W-:-:S04]  /*0540*/  IADD3 R2, P6, PT, R0, R3, RZ ;  /* 0x0000000300027210 */ /* 0x000fc80007fde0ff */
[----:B------:R-:W-:Y:S02]  /*0550*/  IADD3.X R11, PT, PT, RZ, RZ, RZ, P6, !PT ;  /* 0x000000ffff0b7210 */ /* 0x000fe400037fe4ff */
[----:B0-----:R-:W-:-:S04]  /*0560*/  LEA R12, P6, R2, R12, 0x2 ;  /* 0x0000000c020c7211 */ /* 0x001fc800078c10ff */
[----:B------:R-:W-:Y:S01]  /*0570*/  LEA.HI.X R13, R2, R13, R11, 0x2, P6 ;  /* 0x0000000d020d7211 */ /* 0x000fe200030f140b */
[----:B--2---:R-:W-:Y:S01]  /*0580*/  @!P5 IMAD.IADD R7, R7, 0x1, R20 ;  /* 0x000000010707d824 */ /* 0x004fe200078e0214 */
[----:B------:R-:W-:Y:S07]  /*0590*/  @P5 BRA `(.L_x_5) ;  /* 0x0000000000105947 */ /* 0x000fee0003800000 */
[----:B------:R-:W2:Y:S04]  /*05a0*/  LDG.E R2, desc[UR4][R12.64+0x4] ;  /* 0x000004040c027981 */ /* 0x000ea8000c1e1900 */
[----:B------:R-:W3:Y:S01]  /*05b0*/  LDG.E R11, desc[UR4][R12.64+0x8] ;  /* 0x000008040c0b7981 */ /* 0x000ee2000c1e1900 */
[----:B--2---:R-:W-:-:S05]  /*05c0*/  IMAD.IADD R2, R7, 0x1, R2 ;  /* 0x0000000107027824 */ /* 0x004fca00078e0202 */
[----:B---3--:R-:W-:-:S07]  /*05d0*/  IADD3 R7, PT, PT, R2, R11, RZ ;  /* 0x0000000b02077210 */ /* 0x008fce0007ffe0ff */
.L_x_5:
[----:B------:R-:W-:Y:S05]  /*05e0*/  @P5 BRA `(.L_x_6) ;  /* 0x0000000000145947 */ /* 0x000fea0003800000 */
[----:B------:R-:W2:Y:S02]  /*05f0*/  LDG.E R2, desc[UR4][R12.64+0xc] ;  /* 0x00000c040c027981 */ /* 0x000ea4000c1e1900 */
[----:B--2---:R-:W-:Y:S01]  /*0600*/  IMAD.IADD R7, R7, 0x1, R2 ;  /* 0x0000000107077824 */ /* 0x004fe200078e0202 */
[----:B------:R-:W-:Y:S06]  /*0610*/  @P5 BRA `(.L_x_7) ;  /* 0x0000000000145947 */ /* 0x000fec0003800000 */
[----:B------:R-:W2:Y:S02]  /*0620*/  LDG.E R2, desc[UR4][R12.64+0x10] ;  /* 0x000010040c027981 */ /* 0x000ea4000c1e1900 */
[----:B--2---:R-:W-:-:S07]  /*0630*/  IMAD.IADD R7, R7, 0x1, R2 ;  /* 0x0000000107077824 */ /* 0x004fce00078e0202 */
.L_x_6:
[----:B------:R-:W-:Y:S05]  /*0640*/  @P5 BRA `(.L_x_8) ;  /* 0x0000000000145947 */ /* 0x000fea0003800000 */
[----:B------:R-:W2:Y:S02]  /*0650*/  LDG.E R2, desc[UR4][R12.64+0x14] ;  /* 0x000014040c027981 */ /* 0x000ea4000c1e1900 */
[----:B--2---:R-:W-:-:S07]  /*0660*/  IADD3 R7, PT, PT, R7, R2, RZ ;  /* 0x0000000207077210 */ /* 0x004fce0007ffe0ff */
.L_x_7:
[----:B------:R-:W-:Y:S05]  /*0670*/  @P5 BRA `(.L_x_9) ;  /* 0x0000000000145947 */ /* 0x000fea0003800000 */
[----:B------:R-:W2:Y:S02]  /*0680*/  LDG.E R2, desc[UR4][R12.64+0x18] ;  /* 0x000018040c027981 */ /* 0x000ea4000c1e1900 */
[----:B--2---:R-:W-:-:S07]  /*0690*/  IMAD.IADD R7, R7, 0x1, R2 ;  /* 0x0000000107077824 */ /* 0x004fce00078e0202 */
.L_x_8:
[----:B------:R-:W-:Y:S05]  /*06a0*/  @P5 BRA `(.L_x_9) ;  /* 0x0000000000085947 */ /* 0x000fea0003800000 */
[----:B------:R-:W2:Y:S02]  /*06b0*/  LDG.E R12, desc[UR4][R12.64+0x1c] ;  /* 0x00001c040c0c7981 */ /* 0x000ea4000c1e1900 */
[----:B--2---:R-:W-:-:S07]  /*06c0*/  IMAD.IADD R7, R7, 0x1, R12 ;  /* 0x0000000107077824 */ /* 0x004fce00078e020c */
.L_x_9:
[----:B------:R-:W-:-:S07]  /*06d0*/  IADD3 R3, PT, PT, R3, 0x8, RZ ;  /* 0x0000000803037810 */ /* 0x000fce0007ffe0ff */
.L_x_4:
[----:B------:R-:W-:-:S13]  /*06e0*/  ISETP.NE.AND P5, PT, R17, RZ, PT ;  /* 0x000000ff1100720c */ /* 0x000fda0003fa5270 */
[----:B------:R-:W-:Y:S05]  /*06f0*/  @!P5 BRA `(.L_x_3) ;  /* 0x0000000000a4d947 */ /* 0x000fea0003800000 */
[----:B------:R-:W-:Y:S05]  /*0700*/  @!P1 BRA `(.L_x_10) ;  /* 0x0000000000509947 */ /* 0x000fea0003800000 */
[----:B------:R-:W-:-:S13]  /*0710*/  ISETP.NE.AND P5, PT, R10, R9, PT ;  /* 0x000000090a00720c */ /* 0x000fda0003fa5270 */
[----:B------:R-:W0:Y:S01]  /*0720*/  @!P5 LDC.64 R12, c[0x0][0x380] ;  /* 0x0000e000ff0cdb82 */ /* 0x000e220000000a00 */
[----:B------:R-:W-:-:S04]  /*0730*/  @!P5 IMAD.IADD R21, R0, 0x1, R3 ;  /* 0x000000010015d824 */ /* 0x000fc800078e0203 */
[----:B0-----:R-:W-:-:S03]  /*0740*/  @!P5 IMAD.WIDE.U32 R20, R21, 0x4, R12 ;  /* 0x000000041514d825 */ /* 0x001fc600078e000c */
[----:B------:R-:W0:Y:S03]  /*0750*/  LDC.64 R12, c[0x0][0x380] ;  /* 0x0000e000ff0c7b82 */ /* 0x000e260000000a00 */
[----:B------:R-:W2:Y:S01]  /*0760*/  @!P5 LDG.E R20, desc[UR4][R20.64] ;  /* 0x000000041414d981 */ /* 0x000ea2000c1e1900 */
[----:B------:R-:W-:-:S05]  /*0770*/  IADD3 R2, P6, PT, R0, R3, RZ ;  /* 0x0000000300027210 */ /* 0x000fca0007fde0ff */
[----:B------:R-:W-:Y:S01]  /*0780*/  IMAD.X R11, RZ, RZ, RZ, P6 ;  /* 0x000000ffff0b7224 */ /* 0x000fe200030e06ff */
[----:B0-----:R-:W-:-:S04]  /*0790*/  LEA R12, P6, R2, R12, 0x2 ;  /* 0x0000000c020c7211 */ /* 0x001fc800078c10ff */
[----:B------:R-:W-:Y:S02]  /*07a0*/  LEA.HI.X R13, R2, R13, R11, 0x2, P6 ;  /* 0x0000000d020d7211 */ /* 0x000fe400030f140b */
[----:B--2---:R-:W-:Y:S01]  /*07b0*/  @!P5 IADD3 R7, PT, PT, R7, R20, RZ ;  /* 0x000000140707d210 */ /* 0x004fe20007ffe0ff */
[----:B------:R-:W-:Y:S06]  /*07c0*/  @P5 BRA `(.L_x_11) ;  /* 0x0000000000105947 */ /* 0x000fec0003800000 */
[----:B------:R-:W2:Y:S04]  /*07d0*/  LDG.E R2, desc[UR4][R12.64+0x4] ;  /* 0x000004040c027981 */ /* 0x000ea8000c1e1900 */
[----:B------:R-:W3:Y:S01]  /*07e0*/  LDG.E R11, desc[UR4][R12.64+0x8] ;  /* 0x000008040c0b7981 */ /* 0x000ee2000c1e1900 */
[----:B--2---:R-:W-:-:S04]  /*07f0*/  IMAD.IADD R2, R7, 0x1, R2 ;  /* 0x0000000107027824 */ /* 0x004fc800078e0202 */
[----:B---3--:R-:W-:-:S07]  /*0800*/  IMAD.IADD R7, R2, 0x1, R11 ;  /* 0x0000000102077824 */ /* 0x008fce00078e020b */
.L_x_11:
[----:B------:R-:W-:Y:S05]  /*0810*/  @P5 BRA `(.L_x_12) ;  /* 0x0000000000085947 */ /* 0x000fea0003800000 */
[----:B------:R-:W2:Y:S02]  /*0820*/  LDG.E R12, desc[UR4][R12.64+0xc] ;  /* 0x00000c040c0c7981 */ /* 0x000ea4000c1e1900 */
[----:B--2---:R-:W-:-:S07]  /*0830*/  IADD3 R7, PT, PT, R7, R12, RZ ;  /* 0x0000000c07077210 */ /* 0x004fce0007ffe0ff */
.L_x_12:
[----:B------:R-:W-:-:S07]  /*0840*/  VIADD R3, R3, 0x4 ;  /* 0x0000000403037836 */ /* 0x000fce0000000000 */
.L_x_10:
[----:B------:R-:W-:-:S13]  /*0850*/  ISETP.NE.AND P5, PT, R15, RZ, PT ;  /* 0x000000ff0f00720c */ /* 0x000fda0003fa5270 */
[----:B------:R-:W-:Y:S05]  /*0860*/  @!P5 BRA `(.L_x_3) ;  /* 0x000000000048d947 */ /* 0x000fea0003800000 */
[----:B------:R-:W-:Y:S02]  /*0870*/  ISETP.NE.AND P5, PT, R10, R9, PT ;  /* 0x000000090a00720c */ /* 0x000fe40003fa5270 */
[----:B------:R-:W-:-:S11]  /*0880*/  ISETP.NE.AND P6, PT, R15, 0x1, PT ;  /* 0x000000010f00780c */ /* 0x000fd60003fc5270 */
[----:B------:R-:W-:Y:S05]  /*0890*/  @P5 BRA `(.L_x_13) ;  /* 0x0000000000145947 */ /* 0x000fea0003800000 */
[----:B------:R-:W0:Y:S01]  /*08a0*/  LDC.64 R12, c[0x0][0x380] ;  /* 0x0000e000ff0c7b82 */ /* 0x000e220000000a00 */
[----:B------:R-:W-:-:S04]  /*08b0*/  IMAD.IADD R11, R0, 0x1, R3 ;  /* 0x00000001000b7824 */ /* 0x000fc800078e0203 */
[----:B0-----:R-:W-:-:S06]  /*08c0*/  IMAD.WIDE.U32 R12, R11, 0x4, R12 ;  /* 0x000000040b0c7825 */ /* 0x001fcc00078e000c */
[----:B------:R-:W2:Y:S02]  /*08d0*/  LDG.E R12, desc[UR4][R12.64] ;  /* 0x000000040c0c7981 */ /* 0x000ea4000c1e1900 */
[----:B--2---:R-:W-:-:S07]  /*08e0*/  IADD3 R7, PT, PT, R7, R12, RZ ;  /* 0x0000000c07077210 */ /* 0x004fce0007ffe0ff */
.L_x_13:
[----:B------:R-:W-:Y:S05]  /*08f0*/  @!P6 BRA `(.L_x_3) ;  /* 0x000000000024e947 */ /* 0x000fea0003800000 */
[----:B------:R-:W0:Y:S01]  /*0900*/  LDC.64 R12, c[0x0][0x380] ;  /* 0x0000e000ff0c7b82 */ /* 0x000e220000000a00 */
[----:B------:R-:W-:-:S05]  /*0910*/  IADD3 R0, P6, PT, R0, R3, RZ ;  /* 0x0000000300007210 */ /* 0x000fca0007fde0ff */
[----:B------:R-:W-:Y:S01]  /*0920*/  IMAD.X R2, RZ, RZ, RZ, P6 ;  /* 0x000000ffff027224 */ /* 0x000fe200030e06ff */
[----:B0-----:R-:W-:-:S04]  /*0930*/  LEA R12, P6, R0, R12, 0x2 ;  /* 0x0000000c000c7211 */ /* 0x001fc800078c10ff */
[----:B------:R-:W-:-:S05]  /*0940*/  LEA.HI.X R13, R0, R13, R2, 0x2, P6 ;  /* 0x0000000d000d7211 */ /* 0x000fca00030f1402 */
[----:B------:R-:W2:Y:S04]  /*0950*/  @!P5 LDG.E R0, desc[UR4][R12.64+0x4] ;  /* 0x000004040c00d981 */ /* 0x000ea8000c1e1900 */
[----:B------:R-:W3:Y:S01]  /*0960*/  @!P0 LDG.E R2, desc[UR4][R12.64+0x8] ;  /* 0x000008040c028981 */ /* 0x000ee2000c1e1900 */
[----:B--2---:R-:W-:-:S05]  /*0970*/  @!P5 IMAD.IADD R7, R7, 0x1, R0 ;  /* 0x000000010707d824 */ /* 0x004fca00078e0200 */
[----:B---3--:R-:W-:-:S07]  /*0980*/  @!P0 IADD3 R7, PT, PT, R7, R2, RZ ;  /* 0x0000000207078210 */ /* 0x008fce0007ffe0ff */
.L_x_3:
[----:B------:R-:W-:Y:S05]  /*0990*/  @P4 BRA `(.L_x_14) ;  /* 0xfffffff800004947 */ /* 0x000fea000383ffff */
.L_x_0:
[----:B------:R-:W0:Y:S01]  /*09a0*/  LDC.64 R2, c[0x0][0x388] ;  /* 0x0000e200ff027b82 */ /* 0x000e220000000a00 */
[----:B------:R-:W-:-:S04]  /*09b0*/  IMAD R9, R10, 0x2, R9 ;  /* 0x000000020a097824 */ /* 0x000fc800078e0209 */
[----:B0-----:R-:W-:-:S05]  /*09c0*/  IMAD.WIDE R2, R9, 0x4, R2 ;  /* 0x0000000409027825 */ /* 0x001fca00078e0202 */
[----:B------:R-:W-:Y:S01]  /*09d0*/  STG.E desc[UR4][R2.64], R7 ;  /* 0x0000000702007986 */ /* 0x000fe2000c101904 */
[----:B------:R-:W-:Y:S05]  /*09e0*/  EXIT ;  /* 0x000000000000794d */ /* 0x000fea0003800000 */
.L_x_15:
[----:B------:R-:W-:-:S00]  /*09f0*/  BRA `(.L_x_15) ;  /* 0xfffffffc00fc7947 */ /* 0x000fc0000383ffff */
[----:B------:R-:W-:-:S00]  /*0a00*/  NOP ;  /* 0x0000000000007918 */ /* 0x000fc00000000000 */
[----:B------:R-:W-:-:S00]  /*0a10*/  NOP ;  /* 0x0000000000007918 */ /* 0x000fc00000000000 */
[----:B------:R-:W-:-:S00]  /*0a20*/  NOP ;  /* 0x0000000000007918 */ /* 0x000fc00000000000 */
[----:B------:R-:W-:-:S00]  /*0a30*/  NOP ;  /* 0x0000000000007918 */ /* 0x000fc00000000000 */
[----:B------:R-:W-:-:S00]  /*0a40*/  NOP ;  /* 0x0000000000007918 */ /* 0x000fc00000000000 */
[----:B------:R-:W-:-:S00]  /*0a50*/  NOP ;  /* 0x0000000000007918 */ /* 0x000fc00000000000 */
[----:B------:R-:W-:-:S00]  /*0a60*/  NOP ;  /* 0x0000000000007918 */ /* 0x000fc00000000000 */
[----:B------:R-:W-:-:S00]  /*0a70*/  NOP ;  /* 0x0000000000007918 */ /* 0x000fc00000000000 */
.L_x_16:


//--------------------- .nv.shared.reserved.0     --------------------------
	.section	.nv.shared.reserved.0,"aw",@nobits
	.weak		__nv_reservedSMEM_offset_0_alias
	.size		__nv_reservedSMEM_offset_0_alias, 0, 64
	.other		__nv_reservedSMEM_offset_0_alias,@"STO_CUDA_RESERVED_SHARED STV_DEFAULT"
__nv_reservedSMEM_offset_0_alias:
	.zero		0
	.zero		64


//--------------------- .nv.constant0._Z10kernelFuncPiS_i --------------------------
	.section	.nv.constant0._Z10kernelFuncPiS_i,"a",@progbits
	.sectionflags	@""
	.align	4
.nv.constant0._Z10kernelFuncPiS_i:
	.zero		916


//--------------------- SYMBOLS --------------------------

	.type		.nv.reservedSmem.offset0,@object
	.size		.nv.reservedSmem.offset0,0x4
